//
// Generated by NVIDIA NVVM Compiler
//
// Compiler Build ID: CL-36424714
// Cuda compilation tools, release 13.0, V13.0.88
// Based on NVVM 20.0.0
//

.version 9.0
.target sm_100
.address_size 64

	// .globl	_ZN3cub18CUB_300001_SM_10006detail11EmptyKernelIvEEvv
.global .align 1 .b8 _ZN41_INTERNAL_87e536cb_4_k_cu_97c60a6c_2273154cuda3std3__45__cpo5beginE[1];
.global .align 1 .b8 _ZN41_INTERNAL_87e536cb_4_k_cu_97c60a6c_2273154cuda3std3__45__cpo3endE[1];
.global .align 1 .b8 _ZN41_INTERNAL_87e536cb_4_k_cu_97c60a6c_2273154cuda3std3__45__cpo6cbeginE[1];
.global .align 1 .b8 _ZN41_INTERNAL_87e536cb_4_k_cu_97c60a6c_2273154cuda3std3__45__cpo4cendE[1];
.global .align 1 .b8 _ZN41_INTERNAL_87e536cb_4_k_cu_97c60a6c_2273154cuda3std3__45__cpo6rbeginE[1];
.global .align 1 .b8 _ZN41_INTERNAL_87e536cb_4_k_cu_97c60a6c_2273154cuda3std3__45__cpo4rendE[1];
.global .align 1 .b8 _ZN41_INTERNAL_87e536cb_4_k_cu_97c60a6c_2273154cuda3std3__45__cpo7crbeginE[1];
.global .align 1 .b8 _ZN41_INTERNAL_87e536cb_4_k_cu_97c60a6c_2273154cuda3std3__45__cpo5crendE[1];
.global .align 1 .b8 _ZN41_INTERNAL_87e536cb_4_k_cu_97c60a6c_2273154cuda3std3__443_GLOBAL__N__87e536cb_4_k_cu_97c60a6c_2273156ignoreE[1];
.global .align 1 .b8 _ZN41_INTERNAL_87e536cb_4_k_cu_97c60a6c_2273154cuda3std3__419piecewise_constructE[1];
.global .align 1 .b8 _ZN41_INTERNAL_87e536cb_4_k_cu_97c60a6c_2273154cuda3std3__48in_placeE[1];
.global .align 1 .b8 _ZN41_INTERNAL_87e536cb_4_k_cu_97c60a6c_2273154cuda3std3__420unreachable_sentinelE[1];
.global .align 1 .b8 _ZN41_INTERNAL_87e536cb_4_k_cu_97c60a6c_2273154cuda3std3__47nulloptE[1];
.global .align 1 .b8 _ZN41_INTERNAL_87e536cb_4_k_cu_97c60a6c_2273154cuda3std3__48unexpectE[1];
.global .align 1 .b8 _ZN41_INTERNAL_87e536cb_4_k_cu_97c60a6c_2273154cuda3std6ranges3__45__cpo4swapE[1];
.global .align 1 .b8 _ZN41_INTERNAL_87e536cb_4_k_cu_97c60a6c_2273154cuda3std6ranges3__45__cpo9iter_moveE[1];
.global .align 1 .b8 _ZN41_INTERNAL_87e536cb_4_k_cu_97c60a6c_2273154cuda3std6ranges3__45__cpo5beginE[1];
.global .align 1 .b8 _ZN41_INTERNAL_87e536cb_4_k_cu_97c60a6c_2273154cuda3std6ranges3__45__cpo3endE[1];
.global .align 1 .b8 _ZN41_INTERNAL_87e536cb_4_k_cu_97c60a6c_2273154cuda3std6ranges3__45__cpo6cbeginE[1];
.global .align 1 .b8 _ZN41_INTERNAL_87e536cb_4_k_cu_97c60a6c_2273154cuda3std6ranges3__45__cpo4cendE[1];
.global .align 1 .b8 _ZN41_INTERNAL_87e536cb_4_k_cu_97c60a6c_2273154cuda3std6ranges3__45__cpo7advanceE[1];
.global .align 1 .b8 _ZN41_INTERNAL_87e536cb_4_k_cu_97c60a6c_2273154cuda3std6ranges3__45__cpo9iter_swapE[1];
.global .align 1 .b8 _ZN41_INTERNAL_87e536cb_4_k_cu_97c60a6c_2273154cuda3std6ranges3__45__cpo4nextE[1];
.global .align 1 .b8 _ZN41_INTERNAL_87e536cb_4_k_cu_97c60a6c_2273154cuda3std6ranges3__45__cpo4prevE[1];
.global .align 1 .b8 _ZN41_INTERNAL_87e536cb_4_k_cu_97c60a6c_2273154cuda3std6ranges3__45__cpo4dataE[1];
.global .align 1 .b8 _ZN41_INTERNAL_87e536cb_4_k_cu_97c60a6c_2273154cuda3std6ranges3__45__cpo5cdataE[1];
.global .align 1 .b8 _ZN41_INTERNAL_87e536cb_4_k_cu_97c60a6c_2273154cuda3std6ranges3__45__cpo4sizeE[1];
.global .align 1 .b8 _ZN41_INTERNAL_87e536cb_4_k_cu_97c60a6c_2273154cuda3std6ranges3__45__cpo5ssizeE[1];
.global .align 1 .b8 _ZN41_INTERNAL_87e536cb_4_k_cu_97c60a6c_2273154cuda3std6ranges3__45__cpo8distanceE[1];
.global .align 1 .b8 _ZN41_INTERNAL_87e536cb_4_k_cu_97c60a6c_2273156thrust24THRUST_300001_SM_1000_NS8cuda_cub3parE[1];
.global .align 1 .b8 _ZN41_INTERNAL_87e536cb_4_k_cu_97c60a6c_2273156thrust24THRUST_300001_SM_1000_NS8cuda_cub10par_nosyncE[1];
.global .align 1 .b8 _ZN41_INTERNAL_87e536cb_4_k_cu_97c60a6c_2273156thrust24THRUST_300001_SM_1000_NS6system6detail10sequential3seqE[1];
.global .align 1 .b8 _ZN41_INTERNAL_87e536cb_4_k_cu_97c60a6c_2273156thrust24THRUST_300001_SM_1000_NS6system3cpp3parE[1];
.global .align 1 .b8 _ZN41_INTERNAL_87e536cb_4_k_cu_97c60a6c_2273156thrust24THRUST_300001_SM_1000_NS12placeholders2_1E[1];
.global .align 1 .b8 _ZN41_INTERNAL_87e536cb_4_k_cu_97c60a6c_2273156thrust24THRUST_300001_SM_1000_NS12placeholders2_2E[1];
.global .align 1 .b8 _ZN41_INTERNAL_87e536cb_4_k_cu_97c60a6c_2273156thrust24THRUST_300001_SM_1000_NS12placeholders2_3E[1];
.global .align 1 .b8 _ZN41_INTERNAL_87e536cb_4_k_cu_97c60a6c_2273156thrust24THRUST_300001_SM_1000_NS12placeholders2_4E[1];
.global .align 1 .b8 _ZN41_INTERNAL_87e536cb_4_k_cu_97c60a6c_2273156thrust24THRUST_300001_SM_1000_NS12placeholders2_5E[1];
.global .align 1 .b8 _ZN41_INTERNAL_87e536cb_4_k_cu_97c60a6c_2273156thrust24THRUST_300001_SM_1000_NS12placeholders2_6E[1];
.global .align 1 .b8 _ZN41_INTERNAL_87e536cb_4_k_cu_97c60a6c_2273156thrust24THRUST_300001_SM_1000_NS12placeholders2_7E[1];
.global .align 1 .b8 _ZN41_INTERNAL_87e536cb_4_k_cu_97c60a6c_2273156thrust24THRUST_300001_SM_1000_NS12placeholders2_8E[1];
.global .align 1 .b8 _ZN41_INTERNAL_87e536cb_4_k_cu_97c60a6c_2273156thrust24THRUST_300001_SM_1000_NS12placeholders2_9E[1];
.global .align 1 .b8 _ZN41_INTERNAL_87e536cb_4_k_cu_97c60a6c_2273156thrust24THRUST_300001_SM_1000_NS12placeholders3_10E[1];
.global .align 1 .b8 _ZN41_INTERNAL_87e536cb_4_k_cu_97c60a6c_2273156thrust24THRUST_300001_SM_1000_NS3seqE[1];
.global .align 1 .b8 _ZN41_INTERNAL_87e536cb_4_k_cu_97c60a6c_2273156thrust24THRUST_300001_SM_1000_NS6deviceE[1];

.visible .entry _ZN3cub18CUB_300001_SM_10006detail11EmptyKernelIvEEvv()
{


	ret;

}


// ===== COMPILED SASS (sm_100) =====

	.target	sm_100

	.elftype	@"ET_EXEC"


//--------------------- .note.nv.tkinfo           --------------------------
	.section	.note.nv.tkinfo,"",@"SHT_NOTE"
	.sectionflags	@"SHF_NOTE_NV_TKINFO"
	.tkinfo
        /*0018*/ 	.word	0x00000002
        /*0030*/ 	.string	""
        /*0030*/ 	.string	"ptxas"
        /*0030*/ 	.string	"Cuda compilation tools, release 13.0, V13.0.88"
        /*0030*/ 	.string	"Build cuda_13.0.r13.0/compiler.36424714_0"
        /*0030*/ 	.string	"-arch sm_100 -m 64 "



//--------------------- .note.nv.cuinfo           --------------------------
	.section	.note.nv.cuinfo,"",@"SHT_NOTE"
	.sectionflags	@"SHF_NOTE_NV_CUINFO"
        /*0018*/ 	.short	0x0002
        /*001a*/ 	.short	0x0064
        /*001c*/ 	.short	0x0082
	.zero		2


//--------------------- .nv.info                  --------------------------
	.section	.nv.info,"",@"SHT_CUDA_INFO"
	.align	4


	//----- nvinfo : EIATTR_REGCOUNT
	.align		4
        /*0000*/ 	.byte	0x04, 0x2f
        /*0002*/ 	.short	(.L_46 - .L_45)
	.align		4
.L_45:
        /*0004*/ 	.word	index@(_ZN3cub18CUB_300001_SM_10006detail11EmptyKernelIvEEvv)
        /*0008*/ 	.word	0x00000004


	//----- nvinfo : EIATTR_FRAME_SIZE
	.align		4
.L_46:
        /*000c*/ 	.byte	0x04, 0x11
        /*000e*/ 	.short	(.L_48 - .L_47)
	.align		4
.L_47:
        /*0010*/ 	.word	index@(_ZN3cub18CUB_300001_SM_10006detail11EmptyKernelIvEEvv)
        /*0014*/ 	.word	0x00000000


	//----- nvinfo : EIATTR_MIN_STACK_SIZE
	.align		4
.L_48:
        /*0018*/ 	.byte	0x04, 0x12
        /*001a*/ 	.short	(.L_50 - .L_49)
	.align		4
.L_49:
        /*001c*/ 	.word	index@(_ZN3cub18CUB_300001_SM_10006detail11EmptyKernelIvEEvv)
        /*0020*/ 	.word	0x00000000
.L_50:


//--------------------- .nv.compat                --------------------------
	.section	.nv.compat,"",@"SHT_CUDA_COMPAT_INFO"
	.align	4
        /*0000*/ 	.byte	0x02, 0x09, 0x00, 0x00, 0x02, 0x02, 0x01, 0x00, 0x02, 0x05, 0x05, 0x00, 0x03, 0x07, 0x01, 0x01
        /*0010*/ 	.byte	0x02, 0x03, 0x00, 0x00, 0x02, 0x06, 0x01, 0x00, 0x04, 0x0b, 0x08, 0x00, 0x09, 0x00, 0x00, 0x00
        /*0020*/ 	.byte	0x00, 0x00, 0x00, 0x00


//--------------------- .nv.info._ZN3cub18CUB_300001_SM_10006detail11EmptyKernelIvEEvv --------------------------
	.section	.nv.info._ZN3cub18CUB_300001_SM_10006detail11EmptyKernelIvEEvv,"",@"SHT_CUDA_INFO"
	.sectionflags	@""
	.align	4


	//----- nvinfo : EIATTR_CUDA_API_VERSION
	.align		4
        /*0000*/ 	.byte	0x04, 0x37
        /*0002*/ 	.short	(.L_52 - .L_51)
.L_51:
        /*0004*/ 	.word	0x00000082


	//----- nvinfo : EIATTR_SPARSE_MMA_MASK
	.align		4
.L_52:
        /*0008*/ 	.byte	0x03, 0x50
        /*000a*/ 	.short	0x0000


	//----- nvinfo : EIATTR_MAXREG_COUNT
	.align		4
        /*000c*/ 	.byte	0x03, 0x1b
        /*000e*/ 	.short	0x00ff


	//----- nvinfo : EIATTR_MERCURY_ISA_VERSION
	.align		4
        /*0010*/ 	.byte	0x03, 0x5f
        /*0012*/ 	.short	0x0101


	//----- nvinfo : EIATTR_VRC_CTA_INIT_COUNT
	.align		4
        /*0014*/ 	.byte	0x02, 0x4a
	.zero		1
	.zero		1


	//----- nvinfo : EIATTR_EXIT_INSTR_OFFSETS
	.align		4
        /*0018*/ 	.byte	0x04, 0x1c
        /*001a*/ 	.short	(.L_54 - .L_53)


	//   ....[0]....
.L_53:
        /*001c*/ 	.word	0x00000010


	//----- nvinfo : EIATTR_SW_WAR
	.align		4
.L_54:
        /*0020*/ 	.byte	0x04, 0x36
        /*0022*/ 	.short	(.L_56 - .L_55)
.L_55:
        /*0024*/ 	.word	0x00000008
.L_56:


//--------------------- .nv.callgraph             --------------------------
	.section	.nv.callgraph,"",@"SHT_CUDA_CALLGRAPH"
	.align	4
	.sectionentsize	8
	.align		4
        /*0000*/ 	.word	0x00000000
	.align		4
        /*0004*/ 	.word	0xffffffff
	.align		4
        /*0008*/ 	.word	0x00000000
	.align		4
        /*000c*/ 	.word	0xfffffffe
	.align		4
        /*0010*/ 	.word	0x00000000
	.align		4
        /*0014*/ 	.word	0xfffffffd
	.align		4
        /*0018*/ 	.word	0x00000000
	.align		4
        /*001c*/ 	.word	0xfffffffc


//--------------------- .nv.constant4             --------------------------
	.section	.nv.constant4,"a",@progbits
	.align	8
	.align		8
.nv.constant4:
        /*0000*/ 	.dword	_ZN41_INTERNAL_87e536cb_4_k_cu_97c60a6c_2276274cuda3std3__45__cpo5beginE
	.align		8
        /*0008*/ 	.dword	_ZN41_INTERNAL_87e536cb_4_k_cu_97c60a6c_2276274cuda3std3__45__cpo3endE
	.align		8
        /*0010*/ 	.dword	_ZN41_INTERNAL_87e536cb_4_k_cu_97c60a6c_2276274cuda3std3__45__cpo6cbeginE
	.align		8
        /*0018*/ 	.dword	_ZN41_INTERNAL_87e536cb_4_k_cu_97c60a6c_2276274cuda3std3__45__cpo4cendE
	.align		8
        /*0020*/ 	.dword	_ZN41_INTERNAL_87e536cb_4_k_cu_97c60a6c_2276274cuda3std3__45__cpo6rbeginE
	.align		8
        /*0028*/ 	.dword	_ZN41_INTERNAL_87e536cb_4_k_cu_97c60a6c_2276274cuda3std3__45__cpo4rendE
	.align		8
        /*0030*/ 	.dword	_ZN41_INTERNAL_87e536cb_4_k_cu_97c60a6c_2276274cuda3std3__45__cpo7crbeginE
	.align		8
        /*0038*/ 	.dword	_ZN41_INTERNAL_87e536cb_4_k_cu_97c60a6c_2276274cuda3std3__45__cpo5crendE
	.align		8
        /*0040*/ 	.dword	_ZN41_INTERNAL_87e536cb_4_k_cu_97c60a6c_2276274cuda3std3__443_GLOBAL__N__87e536cb_4_k_cu_97c60a6c_2276276ignoreE
	.align		8
        /*0048*/ 	.dword	_ZN41_INTERNAL_87e536cb_4_k_cu_97c60a6c_2276274cuda3std3__419piecewise_constructE
	.align		8
        /*0050*/ 	.dword	_ZN41_INTERNAL_87e536cb_4_k_cu_97c60a6c_2276274cuda3std3__48in_placeE
	.align		8
        /*0058*/ 	.dword	_ZN41_INTERNAL_87e536cb_4_k_cu_97c60a6c_2276274cuda3std3__420unreachable_sentinelE
	.align		8
        /*0060*/ 	.dword	_ZN41_INTERNAL_87e536cb_4_k_cu_97c60a6c_2276274cuda3std3__47nulloptE
	.align		8
        /*0068*/ 	.dword	_ZN41_INTERNAL_87e536cb_4_k_cu_97c60a6c_2276274cuda3std3__48unexpectE
	.align		8
        /*0070*/ 	.dword	_ZN41_INTERNAL_87e536cb_4_k_cu_97c60a6c_2276274cuda3std6ranges3__45__cpo4swapE
	.align		8
        /*0078*/ 	.dword	_ZN41_INTERNAL_87e536cb_4_k_cu_97c60a6c_2276274cuda3std6ranges3__45__cpo9iter_moveE
	.align		8
        /*0080*/ 	.dword	_ZN41_INTERNAL_87e536cb_4_k_cu_97c60a6c_2276274cuda3std6ranges3__45__cpo5beginE
	.align		8
        /*0088*/ 	.dword	_ZN41_INTERNAL_87e536cb_4_k_cu_97c60a6c_2276274cuda3std6ranges3__45__cpo3endE
	.align		8
        /*0090*/ 	.dword	_ZN41_INTERNAL_87e536cb_4_k_cu_97c60a6c_2276274cuda3std6ranges3__45__cpo6cbeginE
	.align		8
        /*0098*/ 	.dword	_ZN41_INTERNAL_87e536cb_4_k_cu_97c60a6c_2276274cuda3std6ranges3__45__cpo4cendE
	.align		8
        /*00a0*/ 	.dword	_ZN41_INTERNAL_87e536cb_4_k_cu_97c60a6c_2276274cuda3std6ranges3__45__cpo7advanceE
	.align		8
        /*00a8*/ 	.dword	_ZN41_INTERNAL_87e536cb_4_k_cu_97c60a6c_2276274cuda3std6ranges3__45__cpo9iter_swapE
	.align		8
        /*00b0*/ 	.dword	_ZN41_INTERNAL_87e536cb_4_k_cu_97c60a6c_2276274cuda3std6ranges3__45__cpo4nextE
	.align		8
        /*00b8*/ 	.dword	_ZN41_INTERNAL_87e536cb_4_k_cu_97c60a6c_2276274cuda3std6ranges3__45__cpo4prevE
	.align		8
        /*00c0*/ 	.dword	_ZN41_INTERNAL_87e536cb_4_k_cu_97c60a6c_2276274cuda3std6ranges3__45__cpo4dataE
	.align		8
        /*00c8*/ 	.dword	_ZN41_INTERNAL_87e536cb_4_k_cu_97c60a6c_2276274cuda3std6ranges3__45__cpo5cdataE
	.align		8
        /*00d0*/ 	.dword	_ZN41_INTERNAL_87e536cb_4_k_cu_97c60a6c_2276274cuda3std6ranges3__45__cpo4sizeE
	.align		8
        /*00d8*/ 	.dword	_ZN41_INTERNAL_87e536cb_4_k_cu_97c60a6c_2276274cuda3std6ranges3__45__cpo5ssizeE
	.align		8
        /*00e0*/ 	.dword	_ZN41_INTERNAL_87e536cb_4_k_cu_97c60a6c_2276274cuda3std6ranges3__45__cpo8distanceE
	.align		8
        /*00e8*/ 	.dword	_ZN41_INTERNAL_87e536cb_4_k_cu_97c60a6c_2276276thrust24THRUST_300001_SM_1000_NS8cuda_cub3parE
	.align		8
        /*00f0*/ 	.dword	_ZN41_INTERNAL_87e536cb_4_k_cu_97c60a6c_2276276thrust24THRUST_300001_SM_1000_NS8cuda_cub10par_nosyncE
	.align		8
        /*00f8*/ 	.dword	_ZN41_INTERNAL_87e536cb_4_k_cu_97c60a6c_2276276thrust24THRUST_300001_SM_1000_NS6system6detail10sequential3seqE
	.align		8
        /*0100*/ 	.dword	_ZN41_INTERNAL_87e536cb_4_k_cu_97c60a6c_2276276thrust24THRUST_300001_SM_1000_NS6system3cpp3parE
	.align		8
        /*0108*/ 	.dword	_ZN41_INTERNAL_87e536cb_4_k_cu_97c60a6c_2276276thrust24THRUST_300001_SM_1000_NS12placeholders2_1E
	.align		8
        /*0110*/ 	.dword	_ZN41_INTERNAL_87e536cb_4_k_cu_97c60a6c_2276276thrust24THRUST_300001_SM_1000_NS12placeholders2_2E
	.align		8
        /*0118*/ 	.dword	_ZN41_INTERNAL_87e536cb_4_k_cu_97c60a6c_2276276thrust24THRUST_300001_SM_1000_NS12placeholders2_3E
	.align		8
        /*0120*/ 	.dword	_ZN41_INTERNAL_87e536cb_4_k_cu_97c60a6c_2276276thrust24THRUST_300001_SM_1000_NS12placeholders2_4E
	.align		8
        /*0128*/ 	.dword	_ZN41_INTERNAL_87e536cb_4_k_cu_97c60a6c_2276276thrust24THRUST_300001_SM_1000_NS12placeholders2_5E
	.align		8
        /*0130*/ 	.dword	_ZN41_INTERNAL_87e536cb_4_k_cu_97c60a6c_2276276thrust24THRUST_300001_SM_1000_NS12placeholders2_6E
	.align		8
        /*0138*/ 	.dword	_ZN41_INTERNAL_87e536cb_4_k_cu_97c60a6c_2276276thrust24THRUST_300001_SM_1000_NS12placeholders2_7E
	.align		8
        /*0140*/ 	.dword	_ZN41_INTERNAL_87e536cb_4_k_cu_97c60a6c_2276276thrust24THRUST_300001_SM_1000_NS12placeholders2_8E
	.align		8
        /*0148*/ 	.dword	_ZN41_INTERNAL_87e536cb_4_k_cu_97c60a6c_2276276thrust24THRUST_300001_SM_1000_NS12placeholders2_9E
	.align		8
        /*0150*/ 	.dword	_ZN41_INTERNAL_87e536cb_4_k_cu_97c60a6c_2276276thrust24THRUST_300001_SM_1000_NS12placeholders3_10E
	.align		8
        /*0158*/ 	.dword	_ZN41_INTERNAL_87e536cb_4_k_cu_97c60a6c_2276276thrust24THRUST_300001_SM_1000_NS3seqE
	.align		8
        /*0160*/ 	.dword	_ZN41_INTERNAL_87e536cb_4_k_cu_97c60a6c_2276276thrust24THRUST_300001_SM_1000_NS6deviceE


//--------------------- .text._ZN3cub18CUB_300001_SM_10006detail11EmptyKernelIvEEvv --------------------------
	.section	.text._ZN3cub18CUB_300001_SM_10006detail11EmptyKernelIvEEvv,"ax",@progbits
	.align	128
        .global         _ZN3cub18CUB_300001_SM_10006detail11EmptyKernelIvEEvv
        .type           _ZN3cub18CUB_300001_SM_10006detail11EmptyKernelIvEEvv,@function
        .size           _ZN3cub18CUB_300001_SM_10006detail11EmptyKernelIvEEvv,(.L_x_1 - _ZN3cub18CUB_300001_SM_10006detail11EmptyKernelIvEEvv)
        .other          _ZN3cub18CUB_300001_SM_10006detail11EmptyKernelIvEEvv,@"STO_CUDA_ENTRY STV_DEFAULT"
_ZN3cub18CUB_300001_SM_10006detail11EmptyKernelIvEEvv:
.text._ZN3cub18CUB_300001_SM_10006detail11EmptyKernelIvEEvv:
[----:B------:R-:W-:Y:S01]  /*0000*/  LDC R1, c[0x0][0x37c] ;  /* 0x0000df00ff017b82 */ /* 0x000fe20000000800 */
[----:B------:R-:W-:Y:S05]  /*0010*/  EXIT ;  /* 0x000000000000794d */ /* 0x000fea0003800000 */
.L_x_0:
[----:B------:R-:W-:-:S00]  /*0020*/  BRA `(.L_x_0) ;  /* 0xfffffffc00fc7947 */ /* 0x000fc0000383ffff */
[----:B------:R-:W-:-:S00]  /*0030*/  NOP ;  /* 0x0000000000007918 */ /* 0x000fc00000000000 */
        /* <DEDUP_REMOVED lines=12> */
.L_x_1:


//--------------------- .nv.shared.reserved.0     --------------------------
	.section	.nv.shared.reserved.0,"aw",@nobits
	.weak		__nv_reservedSMEM_offset_0_alias
	.size		__nv_reservedSMEM_offset_0_alias, 0, 64
	.other		__nv_reservedSMEM_offset_0_alias,@"STO_CUDA_RESERVED_SHARED STV_DEFAULT"
__nv_reservedSMEM_offset_0_alias:
	.zero		0
	.zero		64


//--------------------- .nv.global                --------------------------
	.section	.nv.global,"aw",@nobits
.nv.global:
	.type		_ZN41_INTERNAL_87e536cb_4_k_cu_97c60a6c_2276276thrust24THRUST_300001_SM_1000_NS12placeholders2_8E,@object
	.size		_ZN41_INTERNAL_87e536cb_4_k_cu_97c60a6c_2276276thrust24THRUST_300001_SM_1000_NS12placeholders2_8E,(_ZN41_INTERNAL_87e536cb_4_k_cu_97c60a6c_2276274cuda3std3__443_GLOBAL__N__87e536cb_4_k_cu_97c60a6c_2276276ignoreE - _ZN41_INTERNAL_87e536cb_4_k_cu_97c60a6c_2276276thrust24THRUST_300001_SM_1000_NS12placeholders2_8E)
_ZN41_INTERNAL_87e536cb_4_k_cu_97c60a6c_2276276thrust24THRUST_300001_SM_1000_NS12placeholders2_8E:
	.zero		1
	.type		_ZN41_INTERNAL_87e536cb_4_k_cu_97c60a6c_2276274cuda3std3__443_GLOBAL__N__87e536cb_4_k_cu_97c60a6c_2276276ignoreE,@object
	.size		_ZN41_INTERNAL_87e536cb_4_k_cu_97c60a6c_2276274cuda3std3__443_GLOBAL__N__87e536cb_4_k_cu_97c60a6c_2276276ignoreE,(_ZN41_INTERNAL_87e536cb_4_k_cu_97c60a6c_2276274cuda3std6ranges3__45__cpo4dataE - _ZN41_INTERNAL_87e536cb_4_k_cu_97c60a6c_2276274cuda3std3__443_GLOBAL__N__87e536cb_4_k_cu_97c60a6c_2276276ignoreE)
_ZN41_INTERNAL_87e536cb_4_k_cu_97c60a6c_2276274cuda3std3__443_GLOBAL__N__87e536cb_4_k_cu_97c60a6c_2276276ignoreE:
	.zero		1
	.type		_ZN41_INTERNAL_87e536cb_4_k_cu_97c60a6c_2276274cuda3std6ranges3__45__cpo4dataE,@object
	.size		_ZN41_INTERNAL_87e536cb_4_k_cu_97c60a6c_2276274cuda3std6ranges3__45__cpo4dataE,(_ZN41_INTERNAL_87e536cb_4_k_cu_97c60a6c_2276276thrust24THRUST_300001_SM_1000_NS6system3cpp3parE - _ZN41_INTERNAL_87e536cb_4_k_cu_97c60a6c_2276274cuda3std6ranges3__45__cpo4dataE)
_ZN41_INTERNAL_87e536cb_4_k_cu_97c60a6c_2276274cuda3std6ranges3__45__cpo4dataE:
	.zero		1
	.type		_ZN41_INTERNAL_87e536cb_4_k_cu_97c60a6c_2276276thrust24THRUST_300001_SM_1000_NS6system3cpp3parE,@object
	.size		_ZN41_INTERNAL_87e536cb_4_k_cu_97c60a6c_2276276thrust24THRUST_300001_SM_1000_NS6system3cpp3parE,(_ZN41_INTERNAL_87e536cb_4_k_cu_97c60a6c_2276274cuda3std3__45__cpo5beginE - _ZN41_INTERNAL_87e536cb_4_k_cu_97c60a6c_2276276thrust24THRUST_300001_SM_1000_NS6system3cpp3parE)
_ZN41_INTERNAL_87e536cb_4_k_cu_97c60a6c_2276276thrust24THRUST_300001_SM_1000_NS6system3cpp3parE:
	.zero		1
	.type		_ZN41_INTERNAL_87e536cb_4_k_cu_97c60a6c_2276274cuda3std3__45__cpo5beginE,@object
	.size		_ZN41_INTERNAL_87e536cb_4_k_cu_97c60a6c_2276274cuda3std3__45__cpo5beginE,(_ZN41_INTERNAL_87e536cb_4_k_cu_97c60a6c_2276274cuda3std6ranges3__45__cpo5beginE - _ZN41_INTERNAL_87e536cb_4_k_cu_97c60a6c_2276274cuda3std3__45__cpo5beginE)
_ZN41_INTERNAL_87e536cb_4_k_cu_97c60a6c_2276274cuda3std3__45__cpo5beginE:
	.zero		1
	.type		_ZN41_INTERNAL_87e536cb_4_k_cu_97c60a6c_2276274cuda3std6ranges3__45__cpo5beginE,@object
	.size		_ZN41_INTERNAL_87e536cb_4_k_cu_97c60a6c_2276274cuda3std6ranges3__45__cpo5beginE,(_ZN41_INTERNAL_87e536cb_4_k_cu_97c60a6c_2276276thrust24THRUST_300001_SM_1000_NS6deviceE - _ZN41_INTERNAL_87e536cb_4_k_cu_97c60a6c_2276274cuda3std6ranges3__45__cpo5beginE)
_ZN41_INTERNAL_87e536cb_4_k_cu_97c60a6c_2276274cuda3std6ranges3__45__cpo5beginE:
	.zero		1
	.type		_ZN41_INTERNAL_87e536cb_4_k_cu_97c60a6c_2276276thrust24THRUST_300001_SM_1000_NS6deviceE,@object
	.size		_ZN41_INTERNAL_87e536cb_4_k_cu_97c60a6c_2276276thrust24THRUST_300001_SM_1000_NS6deviceE,(_ZN41_INTERNAL_87e536cb_4_k_cu_97c60a6c_2276274cuda3std3__47nulloptE - _ZN41_INTERNAL_87e536cb_4_k_cu_97c60a6c_2276276thrust24THRUST_300001_SM_1000_NS6deviceE)
_ZN41_INTERNAL_87e536cb_4_k_cu_97c60a6c_2276276thrust24THRUST_300001_SM_1000_NS6deviceE:
	.zero		1
	.type		_ZN41_INTERNAL_87e536cb_4_k_cu_97c60a6c_2276274cuda3std3__47nulloptE,@object
	.size		_ZN41_INTERNAL_87e536cb_4_k_cu_97c60a6c_2276274cuda3std3__47nulloptE,(_ZN41_INTERNAL_87e536cb_4_k_cu_97c60a6c_2276274cuda3std6ranges3__45__cpo8distanceE - _ZN41_INTERNAL_87e536cb_4_k_cu_97c60a6c_2276274cuda3std3__47nulloptE)
_ZN41_INTERNAL_87e536cb_4_k_cu_97c60a6c_2276274cuda3std3__47nulloptE:
	.zero		1
	.type		_ZN41_INTERNAL_87e536cb_4_k_cu_97c60a6c_2276274cuda3std6ranges3__45__cpo8distanceE,@object
	.size		_ZN41_INTERNAL_87e536cb_4_k_cu_97c60a6c_2276274cuda3std6ranges3__45__cpo8distanceE,(_ZN41_INTERNAL_87e536cb_4_k_cu_97c60a6c_2276276thrust24THRUST_300001_SM_1000_NS12placeholders2_4E - _ZN41_INTERNAL_87e536cb_4_k_cu_97c60a6c_2276274cuda3std6ranges3__45__cpo8distanceE)
_ZN41_INTERNAL_87e536cb_4_k_cu_97c60a6c_2276274cuda3std6ranges3__45__cpo8distanceE:
	.zero		1
	.type		_ZN41_INTERNAL_87e536cb_4_k_cu_97c60a6c_2276276thrust24THRUST_300001_SM_1000_NS12placeholders2_4E,@object
	.size		_ZN41_INTERNAL_87e536cb_4_k_cu_97c60a6c_2276276thrust24THRUST_300001_SM_1000_NS12placeholders2_4E,(_ZN41_INTERNAL_87e536cb_4_k_cu_97c60a6c_2276274cuda3std3__45__cpo6rbeginE - _ZN41_INTERNAL_87e536cb_4_k_cu_97c60a6c_2276276thrust24THRUST_300001_SM_1000_NS12placeholders2_4E)
_ZN41_INTERNAL_87e536cb_4_k_cu_97c60a6c_2276276thrust24THRUST_300001_SM_1000_NS12placeholders2_4E:
	.zero		1
	.type		_ZN41_INTERNAL_87e536cb_4_k_cu_97c60a6c_2276274cuda3std3__45__cpo6rbeginE,@object
	.size		_ZN41_INTERNAL_87e536cb_4_k_cu_97c60a6c_2276274cuda3std3__45__cpo6rbeginE,(_ZN41_INTERNAL_87e536cb_4_k_cu_97c60a6c_2276274cuda3std6ranges3__45__cpo7advanceE - _ZN41_INTERNAL_87e536cb_4_k_cu_97c60a6c_2276274cuda3std3__45__cpo6rbeginE)
_ZN41_INTERNAL_87e536cb_4_k_cu_97c60a6c_2276274cuda3std3__45__cpo6rbeginE:
	.zero		1
	.type		_ZN41_INTERNAL_87e536cb_4_k_cu_97c60a6c_2276274cuda3std6ranges3__45__cpo7advanceE,@object
	.size		_ZN41_INTERNAL_87e536cb_4_k_cu_97c60a6c_2276274cuda3std6ranges3__45__cpo7advanceE,(_ZN41_INTERNAL_87e536cb_4_k_cu_97c60a6c_2276276thrust24THRUST_300001_SM_1000_NS12placeholders3_10E - _ZN41_INTERNAL_87e536cb_4_k_cu_97c60a6c_2276274cuda3std6ranges3__45__cpo7advanceE)
_ZN41_INTERNAL_87e536cb_4_k_cu_97c60a6c_2276274cuda3std6ranges3__45__cpo7advanceE:
	.zero		1
	.type		_ZN41_INTERNAL_87e536cb_4_k_cu_97c60a6c_2276276thrust24THRUST_300001_SM_1000_NS12placeholders3_10E,@object
	.size		_ZN41_INTERNAL_87e536cb_4_k_cu_97c60a6c_2276276thrust24THRUST_300001_SM_1000_NS12placeholders3_10E,(_ZN41_INTERNAL_87e536cb_4_k_cu_97c60a6c_2276274cuda3std3__48in_placeE - _ZN41_INTERNAL_87e536cb_4_k_cu_97c60a6c_2276276thrust24THRUST_300001_SM_1000_NS12placeholders3_10E)
_ZN41_INTERNAL_87e536cb_4_k_cu_97c60a6c_2276276thrust24THRUST_300001_SM_1000_NS12placeholders3_10E:
	.zero		1
	.type		_ZN41_INTERNAL_87e536cb_4_k_cu_97c60a6c_2276274cuda3std3__48in_placeE,@object
	.size		_ZN41_INTERNAL_87e536cb_4_k_cu_97c60a6c_2276274cuda3std3__48in_placeE,(_ZN41_INTERNAL_87e536cb_4_k_cu_97c60a6c_2276274cuda3std6ranges3__45__cpo4sizeE - _ZN41_INTERNAL_87e536cb_4_k_cu_97c60a6c_2276274cuda3std3__48in_placeE)
_ZN41_INTERNAL_87e536cb_4_k_cu_97c60a6c_2276274cuda3std3__48in_placeE:
	.zero		1
	.type		_ZN41_INTERNAL_87e536cb_4_k_cu_97c60a6c_2276274cuda3std6ranges3__45__cpo4sizeE,@object
	.size		_ZN41_INTERNAL_87e536cb_4_k_cu_97c60a6c_2276274cuda3std6ranges3__45__cpo4sizeE,(_ZN41_INTERNAL_87e536cb_4_k_cu_97c60a6c_2276276thrust24THRUST_300001_SM_1000_NS12placeholders2_2E - _ZN41_INTERNAL_87e536cb_4_k_cu_97c60a6c_2276274cuda3std6ranges3__45__cpo4sizeE)
_ZN41_INTERNAL_87e536cb_4_k_cu_97c60a6c_2276274cuda3std6ranges3__45__cpo4sizeE:
	.zero		1
	.type		_ZN41_INTERNAL_87e536cb_4_k_cu_97c60a6c_2276276thrust24THRUST_300001_SM_1000_NS12placeholders2_2E,@object
	.size		_ZN41_INTERNAL_87e536cb_4_k_cu_97c60a6c_2276276thrust24THRUST_300001_SM_1000_NS12placeholders2_2E,(_ZN41_INTERNAL_87e536cb_4_k_cu_97c60a6c_2276274cuda3std3__45__cpo6cbeginE - _ZN41_INTERNAL_87e536cb_4_k_cu_97c60a6c_2276276thrust24THRUST_300001_SM_1000_NS12placeholders2_2E)
_ZN41_INTERNAL_87e536cb_4_k_cu_97c60a6c_2276276thrust24THRUST_300001_SM_1000_NS12placeholders2_2E:
	.zero		1
	.type		_ZN41_INTERNAL_87e536cb_4_k_cu_97c60a6c_2276274cuda3std3__45__cpo6cbeginE,@object
	.size		_ZN41_INTERNAL_87e536cb_4_k_cu_97c60a6c_2276274cuda3std3__45__cpo6cbeginE,(_ZN41_INTERNAL_87e536cb_4_k_cu_97c60a6c_2276274cuda3std6ranges3__45__cpo6cbeginE - _ZN41_INTERNAL_87e536cb_4_k_cu_97c60a6c_2276274cuda3std3__45__cpo6cbeginE)
_ZN41_INTERNAL_87e536cb_4_k_cu_97c60a6c_2276274cuda3std3__45__cpo6cbeginE:
	.zero		1
	.type		_ZN41_INTERNAL_87e536cb_4_k_cu_97c60a6c_2276274cuda3std6ranges3__45__cpo6cbeginE,@object
	.size		_ZN41_INTERNAL_87e536cb_4_k_cu_97c60a6c_2276274cuda3std6ranges3__45__cpo6cbeginE,(_ZN41_INTERNAL_87e536cb_4_k_cu_97c60a6c_2276276thrust24THRUST_300001_SM_1000_NS12placeholders2_6E - _ZN41_INTERNAL_87e536cb_4_k_cu_97c60a6c_2276274cuda3std6ranges3__45__cpo6cbeginE)
_ZN41_INTERNAL_87e536cb_4_k_cu_97c60a6c_2276274cuda3std6ranges3__45__cpo6cbeginE:
	.zero		1
	.type		_ZN41_INTERNAL_87e536cb_4_k_cu_97c60a6c_2276276thrust24THRUST_300001_SM_1000_NS12placeholders2_6E,@object
	.size		_ZN41_INTERNAL_87e536cb_4_k_cu_97c60a6c_2276276thrust24THRUST_300001_SM_1000_NS12placeholders2_6E,(_ZN41_INTERNAL_87e536cb_4_k_cu_97c60a6c_2276274cuda3std3__45__cpo7crbeginE - _ZN41_INTERNAL_87e536cb_4_k_cu_97c60a6c_2276276thrust24THRUST_300001_SM_1000_NS12placeholders2_6E)
_ZN41_INTERNAL_87e536cb_4_k_cu_97c60a6c_2276276thrust24THRUST_300001_SM_1000_NS12placeholders2_6E:
	.zero		1
	.type		_ZN41_INTERNAL_87e536cb_4_k_cu_97c60a6c_2276274cuda3std3__45__cpo7crbeginE,@object
	.size		_ZN41_INTERNAL_87e536cb_4_k_cu_97c60a6c_2276274cuda3std3__45__cpo7crbeginE,(_ZN41_INTERNAL_87e536cb_4_k_cu_97c60a6c_2276274cuda3std6ranges3__45__cpo4nextE - _ZN41_INTERNAL_87e536cb_4_k_cu_97c60a6c_2276274cuda3std3__45__cpo7crbeginE)
_ZN41_INTERNAL_87e536cb_4_k_cu_97c60a6c_2276274cuda3std3__45__cpo7crbeginE:
	.zero		1
	.type		_ZN41_INTERNAL_87e536cb_4_k_cu_97c60a6c_2276274cuda3std6ranges3__45__cpo4nextE,@object
	.size		_ZN41_INTERNAL_87e536cb_4_k_cu_97c60a6c_2276274cuda3std6ranges3__45__cpo4nextE,(_ZN41_INTERNAL_87e536cb_4_k_cu_97c60a6c_2276274cuda3std6ranges3__45__cpo4swapE - _ZN41_INTERNAL_87e536cb_4_k_cu_97c60a6c_2276274cuda3std6ranges3__45__cpo4nextE)
_ZN41_INTERNAL_87e536cb_4_k_cu_97c60a6c_2276274cuda3std6ranges3__45__cpo4nextE:
	.zero		1
	.type		_ZN41_INTERNAL_87e536cb_4_k_cu_97c60a6c_2276274cuda3std6ranges3__45__cpo4swapE,@object
	.size		_ZN41_INTERNAL_87e536cb_4_k_cu_97c60a6c_2276274cuda3std6ranges3__45__cpo4swapE,(_ZN41_INTERNAL_87e536cb_4_k_cu_97c60a6c_2276276thrust24THRUST_300001_SM_1000_NS8cuda_cub10par_nosyncE - _ZN41_INTERNAL_87e536cb_4_k_cu_97c60a6c_2276274cuda3std6ranges3__45__cpo4swapE)
_ZN41_INTERNAL_87e536cb_4_k_cu_97c60a6c_2276274cuda3std6ranges3__45__cpo4swapE:
	.zero		1
	.type		_ZN41_INTERNAL_87e536cb_4_k_cu_97c60a6c_2276276thrust24THRUST_300001_SM_1000_NS8cuda_cub10par_nosyncE,@object
	.size		_ZN41_INTERNAL_87e536cb_4_k_cu_97c60a6c_2276276thrust24THRUST_300001_SM_1000_NS8cuda_cub10par_nosyncE,(_ZN41_INTERNAL_87e536cb_4_k_cu_97c60a6c_2276276thrust24THRUST_300001_SM_1000_NS3seqE - _ZN41_INTERNAL_87e536cb_4_k_cu_97c60a6c_2276276thrust24THRUST_300001_SM_1000_NS8cuda_cub10par_nosyncE)
_ZN41_INTERNAL_87e536cb_4_k_cu_97c60a6c_2276276thrust24THRUST_300001_SM_1000_NS8cuda_cub10par_nosyncE:
	.zero		1
	.type		_ZN41_INTERNAL_87e536cb_4_k_cu_97c60a6c_2276276thrust24THRUST_300001_SM_1000_NS3seqE,@object
	.size		_ZN41_INTERNAL_87e536cb_4_k_cu_97c60a6c_2276276thrust24THRUST_300001_SM_1000_NS3seqE,(_ZN41_INTERNAL_87e536cb_4_k_cu_97c60a6c_2276274cuda3std3__420unreachable_sentinelE - _ZN41_INTERNAL_87e536cb_4_k_cu_97c60a6c_2276276thrust24THRUST_300001_SM_1000_NS3seqE)
_ZN41_INTERNAL_87e536cb_4_k_cu_97c60a6c_2276276thrust24THRUST_300001_SM_1000_NS3seqE:
	.zero		1
	.type		_ZN41_INTERNAL_87e536cb_4_k_cu_97c60a6c_2276274cuda3std3__420unreachable_sentinelE,@object
	.size		_ZN41_INTERNAL_87e536cb_4_k_cu_97c60a6c_2276274cuda3std3__420unreachable_sentinelE,(_ZN41_INTERNAL_87e536cb_4_k_cu_97c60a6c_2276274cuda3std6ranges3__45__cpo5ssizeE - _ZN41_INTERNAL_87e536cb_4_k_cu_97c60a6c_2276274cuda3std3__420unreachable_sentinelE)
_ZN41_INTERNAL_87e536cb_4_k_cu_97c60a6c_2276274cuda3std3__420unreachable_sentinelE:
	.zero		1
	.type		_ZN41_INTERNAL_87e536cb_4_k_cu_97c60a6c_2276274cuda3std6ranges3__45__cpo5ssizeE,@object
	.size		_ZN41_INTERNAL_87e536cb_4_k_cu_97c60a6c_2276274cuda3std6ranges3__45__cpo5ssizeE,(_ZN41_INTERNAL_87e536cb_4_k_cu_97c60a6c_2276276thrust24THRUST_300001_SM_1000_NS12placeholders2_3E - _ZN41_INTERNAL_87e536cb_4_k_cu_97c60a6c_2276274cuda3std6ranges3__45__cpo5ssizeE)
_ZN41_INTERNAL_87e536cb_4_k_cu_97c60a6c_2276274cuda3std6ranges3__45__cpo5ssizeE:
	.zero		1
	.type		_ZN41_INTERNAL_87e536cb_4_k_cu_97c60a6c_2276276thrust24THRUST_300001_SM_1000_NS12placeholders2_3E,@object
	.size		_ZN41_INTERNAL_87e536cb_4_k_cu_97c60a6c_2276276thrust24THRUST_300001_SM_1000_NS12placeholders2_3E,(_ZN41_INTERNAL_87e536cb_4_k_cu_97c60a6c_2276274cuda3std3__45__cpo4cendE - _ZN41_INTERNAL_87e536cb_4_k_cu_97c60a6c_2276276thrust24THRUST_300001_SM_1000_NS12placeholders2_3E)
_ZN41_INTERNAL_87e536cb_4_k_cu_97c60a6c_2276276thrust24THRUST_300001_SM_1000_NS12placeholders2_3E:
	.zero		1
	.type		_ZN41_INTERNAL_87e536cb_4_k_cu_97c60a6c_2276274cuda3std3__45__cpo4cendE,@object
	.size		_ZN41_INTERNAL_87e536cb_4_k_cu_97c60a6c_2276274cuda3std3__45__cpo4cendE,(_ZN41_INTERNAL_87e536cb_4_k_cu_97c60a6c_2276274cuda3std6ranges3__45__cpo4cendE - _ZN41_INTERNAL_87e536cb_4_k_cu_97c60a6c_2276274cuda3std3__45__cpo4cendE)
_ZN41_INTERNAL_87e536cb_4_k_cu_97c60a6c_2276274cuda3std3__45__cpo4cendE:
	.zero		1
	.type		_ZN41_INTERNAL_87e536cb_4_k_cu_97c60a6c_2276274cuda3std6ranges3__45__cpo4cendE,@object
	.size		_ZN41_INTERNAL_87e536cb_4_k_cu_97c60a6c_2276274cuda3std6ranges3__45__cpo4cendE,(_ZN41_INTERNAL_87e536cb_4_k_cu_97c60a6c_2276276thrust24THRUST_300001_SM_1000_NS12placeholders2_7E - _ZN41_INTERNAL_87e536cb_4_k_cu_97c60a6c_2276274cuda3std6ranges3__45__cpo4cendE)
_ZN41_INTERNAL_87e536cb_4_k_cu_97c60a6c_2276274cuda3std6ranges3__45__cpo4cendE:
	.zero		1
	.type		_ZN41_INTERNAL_87e536cb_4_k_cu_97c60a6c_2276276thrust24THRUST_300001_SM_1000_NS12placeholders2_7E,@object
	.size		_ZN41_INTERNAL_87e536cb_4_k_cu_97c60a6c_2276276thrust24THRUST_300001_SM_1000_NS12placeholders2_7E,(_ZN41_INTERNAL_87e536cb_4_k_cu_97c60a6c_2276274cuda3std3__45__cpo5crendE - _ZN41_INTERNAL_87e536cb_4_k_cu_97c60a6c_2276276thrust24THRUST_300001_SM_1000_NS12placeholders2_7E)
_ZN41_INTERNAL_87e536cb_4_k_cu_97c60a6c_2276276thrust24THRUST_300001_SM_1000_NS12placeholders2_7E:
	.zero		1
	.type		_ZN41_INTERNAL_87e536cb_4_k_cu_97c60a6c_2276274cuda3std3__45__cpo5crendE,@object
	.size		_ZN41_INTERNAL_87e536cb_4_k_cu_97c60a6c_2276274cuda3std3__45__cpo5crendE,(_ZN41_INTERNAL_87e536cb_4_k_cu_97c60a6c_2276274cuda3std6ranges3__45__cpo4prevE - _ZN41_INTERNAL_87e536cb_4_k_cu_97c60a6c_2276274cuda3std3__45__cpo5crendE)
_ZN41_INTERNAL_87e536cb_4_k_cu_97c60a6c_2276274cuda3std3__45__cpo5crendE:
	.zero		1
	.type		_ZN41_INTERNAL_87e536cb_4_k_cu_97c60a6c_2276274cuda3std6ranges3__45__cpo4prevE,@object
	.size		_ZN41_INTERNAL_87e536cb_4_k_cu_97c60a6c_2276274cuda3std6ranges3__45__cpo4prevE,(_ZN41_INTERNAL_87e536cb_4_k_cu_97c60a6c_2276274cuda3std6ranges3__45__cpo9iter_moveE - _ZN41_INTERNAL_87e536cb_4_k_cu_97c60a6c_2276274cuda3std6ranges3__45__cpo4prevE)
_ZN41_INTERNAL_87e536cb_4_k_cu_97c60a6c_2276274cuda3std6ranges3__45__cpo4prevE:
	.zero		1
	.type		_ZN41_INTERNAL_87e536cb_4_k_cu_97c60a6c_2276274cuda3std6ranges3__45__cpo9iter_moveE,@object
	.size		_ZN41_INTERNAL_87e536cb_4_k_cu_97c60a6c_2276274cuda3std6ranges3__45__cpo9iter_moveE,(_ZN41_INTERNAL_87e536cb_4_k_cu_97c60a6c_2276276thrust24THRUST_300001_SM_1000_NS6system6detail10sequential3seqE - _ZN41_INTERNAL_87e536cb_4_k_cu_97c60a6c_2276274cuda3std6ranges3__45__cpo9iter_moveE)
_ZN41_INTERNAL_87e536cb_4_k_cu_97c60a6c_2276274cuda3std6ranges3__45__cpo9iter_moveE:
	.zero		1
	.type		_ZN41_INTERNAL_87e536cb_4_k_cu_97c60a6c_2276276thrust24THRUST_300001_SM_1000_NS6system6detail10sequential3seqE,@object
	.size		_ZN41_INTERNAL_87e536cb_4_k_cu_97c60a6c_2276276thrust24THRUST_300001_SM_1000_NS6system6detail10sequential3seqE,(_ZN41_INTERNAL_87e536cb_4_k_cu_97c60a6c_2276276thrust24THRUST_300001_SM_1000_NS12placeholders2_9E - _ZN41_INTERNAL_87e536cb_4_k_cu_97c60a6c_2276276thrust24THRUST_300001_SM_1000_NS6system6detail10sequential3seqE)
_ZN41_INTERNAL_87e536cb_4_k_cu_97c60a6c_2276276thrust24THRUST_300001_SM_1000_NS6system6detail10sequential3seqE:
	.zero		1
	.type		_ZN41_INTERNAL_87e536cb_4_k_cu_97c60a6c_2276276thrust24THRUST_300001_SM_1000_NS12placeholders2_9E,@object
	.size		_ZN41_INTERNAL_87e536cb_4_k_cu_97c60a6c_2276276thrust24THRUST_300001_SM_1000_NS12placeholders2_9E,(_ZN41_INTERNAL_87e536cb_4_k_cu_97c60a6c_2276274cuda3std3__419piecewise_constructE - _ZN41_INTERNAL_87e536cb_4_k_cu_97c60a6c_2276276thrust24THRUST_300001_SM_1000_NS12placeholders2_9E)
_ZN41_INTERNAL_87e536cb_4_k_cu_97c60a6c_2276276thrust24THRUST_300001_SM_1000_NS12placeholders2_9E:
	.zero		1
	.type		_ZN41_INTERNAL_87e536cb_4_k_cu_97c60a6c_2276274cuda3std3__419piecewise_constructE,@object
	.size		_ZN41_INTERNAL_87e536cb_4_k_cu_97c60a6c_2276274cuda3std3__419piecewise_constructE,(_ZN41_INTERNAL_87e536cb_4_k_cu_97c60a6c_2276274cuda3std6ranges3__45__cpo5cdataE - _ZN41_INTERNAL_87e536cb_4_k_cu_97c60a6c_2276274cuda3std3__419piecewise_constructE)
_ZN41_INTERNAL_87e536cb_4_k_cu_97c60a6c_2276274cuda3std3__419piecewise_constructE:
	.zero		1
	.type		_ZN41_INTERNAL_87e536cb_4_k_cu_97c60a6c_2276274cuda3std6ranges3__45__cpo5cdataE,@object
	.size		_ZN41_INTERNAL_87e536cb_4_k_cu_97c60a6c_2276274cuda3std6ranges3__45__cpo5cdataE,(_ZN41_INTERNAL_87e536cb_4_k_cu_97c60a6c_2276276thrust24THRUST_300001_SM_1000_NS12placeholders2_1E - _ZN41_INTERNAL_87e536cb_4_k_cu_97c60a6c_2276274cuda3std6ranges3__45__cpo5cdataE)
_ZN41_INTERNAL_87e536cb_4_k_cu_97c60a6c_2276274cuda3std6ranges3__45__cpo5cdataE:
	.zero		1
	.type		_ZN41_INTERNAL_87e536cb_4_k_cu_97c60a6c_2276276thrust24THRUST_300001_SM_1000_NS12placeholders2_1E,@object
	.size		_ZN41_INTERNAL_87e536cb_4_k_cu_97c60a6c_2276276thrust24THRUST_300001_SM_1000_NS12placeholders2_1E,(_ZN41_INTERNAL_87e536cb_4_k_cu_97c60a6c_2276274cuda3std3__45__cpo3endE - _ZN41_INTERNAL_87e536cb_4_k_cu_97c60a6c_2276276thrust24THRUST_300001_SM_1000_NS12placeholders2_1E)
_ZN41_INTERNAL_87e536cb_4_k_cu_97c60a6c_2276276thrust24THRUST_300001_SM_1000_NS12placeholders2_1E:
	.zero		1
	.type		_ZN41_INTERNAL_87e536cb_4_k_cu_97c60a6c_2276274cuda3std3__45__cpo3endE,@object
	.size		_ZN41_INTERNAL_87e536cb_4_k_cu_97c60a6c_2276274cuda3std3__45__cpo3endE,(_ZN41_INTERNAL_87e536cb_4_k_cu_97c60a6c_2276274cuda3std6ranges3__45__cpo3endE - _ZN41_INTERNAL_87e536cb_4_k_cu_97c60a6c_2276274cuda3std3__45__cpo3endE)
_ZN41_INTERNAL_87e536cb_4_k_cu_97c60a6c_2276274cuda3std3__45__cpo3endE:
	.zero		1
	.type		_ZN41_INTERNAL_87e536cb_4_k_cu_97c60a6c_2276274cuda3std6ranges3__45__cpo3endE,@object
	.size		_ZN41_INTERNAL_87e536cb_4_k_cu_97c60a6c_2276274cuda3std6ranges3__45__cpo3endE,(_ZN41_INTERNAL_87e536cb_4_k_cu_97c60a6c_2276276thrust24THRUST_300001_SM_1000_NS12placeholders2_5E - _ZN41_INTERNAL_87e536cb_4_k_cu_97c60a6c_2276274cuda3std6ranges3__45__cpo3endE)
_ZN41_INTERNAL_87e536cb_4_k_cu_97c60a6c_2276274cuda3std6ranges3__45__cpo3endE:
	.zero		1
	.type		_ZN41_INTERNAL_87e536cb_4_k_cu_97c60a6c_2276276thrust24THRUST_300001_SM_1000_NS12placeholders2_5E,@object
	.size		_ZN41_INTERNAL_87e536cb_4_k_cu_97c60a6c_2276276thrust24THRUST_300001_SM_1000_NS12placeholders2_5E,(_ZN41_INTERNAL_87e536cb_4_k_cu_97c60a6c_2276274cuda3std3__45__cpo4rendE - _ZN41_INTERNAL_87e536cb_4_k_cu_97c60a6c_2276276thrust24THRUST_300001_SM_1000_NS12placeholders2_5E)
_ZN41_INTERNAL_87e536cb_4_k_cu_97c60a6c_2276276thrust24THRUST_300001_SM_1000_NS12placeholders2_5E:
	.zero		1
	.type		_ZN41_INTERNAL_87e536cb_4_k_cu_97c60a6c_2276274cuda3std3__45__cpo4rendE,@object
	.size		_ZN41_INTERNAL_87e536cb_4_k_cu_97c60a6c_2276274cuda3std3__45__cpo4rendE,(_ZN41_INTERNAL_87e536cb_4_k_cu_97c60a6c_2276274cuda3std6ranges3__45__cpo9iter_swapE - _ZN41_INTERNAL_87e536cb_4_k_cu_97c60a6c_2276274cuda3std3__45__cpo4rendE)
_ZN41_INTERNAL_87e536cb_4_k_cu_97c60a6c_2276274cuda3std3__45__cpo4rendE:
	.zero		1
	.type		_ZN41_INTERNAL_87e536cb_4_k_cu_97c60a6c_2276274cuda3std6ranges3__45__cpo9iter_swapE,@object
	.size		_ZN41_INTERNAL_87e536cb_4_k_cu_97c60a6c_2276274cuda3std6ranges3__45__cpo9iter_swapE,(_ZN41_INTERNAL_87e536cb_4_k_cu_97c60a6c_2276274cuda3std3__48unexpectE - _ZN41_INTERNAL_87e536cb_4_k_cu_97c60a6c_2276274cuda3std6ranges3__45__cpo9iter_swapE)
_ZN41_INTERNAL_87e536cb_4_k_cu_97c60a6c_2276274cuda3std6ranges3__45__cpo9iter_swapE:
	.zero		1
	.type		_ZN41_INTERNAL_87e536cb_4_k_cu_97c60a6c_2276274cuda3std3__48unexpectE,@object
	.size		_ZN41_INTERNAL_87e536cb_4_k_cu_97c60a6c_2276274cuda3std3__48unexpectE,(_ZN41_INTERNAL_87e536cb_4_k_cu_97c60a6c_2276276thrust24THRUST_300001_SM_1000_NS8cuda_cub3parE - _ZN41_INTERNAL_87e536cb_4_k_cu_97c60a6c_2276274cuda3std3__48unexpectE)
_ZN41_INTERNAL_87e536cb_4_k_cu_97c60a6c_2276274cuda3std3__48unexpectE:
	.zero		1
	.type		_ZN41_INTERNAL_87e536cb_4_k_cu_97c60a6c_2276276thrust24THRUST_300001_SM_1000_NS8cuda_cub3parE,@object
	.size		_ZN41_INTERNAL_87e536cb_4_k_cu_97c60a6c_2276276thrust24THRUST_300001_SM_1000_NS8cuda_cub3parE,(.L_29 - _ZN41_INTERNAL_87e536cb_4_k_cu_97c60a6c_2276276thrust24THRUST_300001_SM_1000_NS8cuda_cub3parE)
_ZN41_INTERNAL_87e536cb_4_k_cu_97c60a6c_2276276thrust24THRUST_300001_SM_1000_NS8cuda_cub3parE:
	.zero		1
.L_29:


//--------------------- .nv.constant0._ZN3cub18CUB_300001_SM_10006detail11EmptyKernelIvEEvv --------------------------
	.section	.nv.constant0._ZN3cub18CUB_300001_SM_10006detail11EmptyKernelIvEEvv,"a",@progbits
	.sectionflags	@""
	.align	4
.nv.constant0._ZN3cub18CUB_300001_SM_10006detail11EmptyKernelIvEEvv:
	.zero		896


//--------------------- SYMBOLS --------------------------

	.type		.nv.reservedSmem.offset0,@object
	.size		.nv.reservedSmem.offset0,0x4
